//
// Generated by NVIDIA NVVM Compiler
//
// Compiler Build ID: CL-36424714
// Cuda compilation tools, release 13.0, V13.0.88
// Based on NVVM 20.0.0
//

.version 9.0
.target sm_100
.address_size 64

	// .globl	_Z6kernelPKfPfS1_iii

.visible .entry _Z6kernelPKfPfS1_iii(
	.param .u64 .ptr .align 1 _Z6kernelPKfPfS1_iii_param_0,
	.param .u64 .ptr .align 1 _Z6kernelPKfPfS1_iii_param_1,
	.param .u64 .ptr .align 1 _Z6kernelPKfPfS1_iii_param_2,
	.param .u32 _Z6kernelPKfPfS1_iii_param_3,
	.param .u32 _Z6kernelPKfPfS1_iii_param_4,
	.param .u32 _Z6kernelPKfPfS1_iii_param_5
)
{
	.reg .pred 	%p<17>;
	.reg .b32 	%r<66>;
	.reg .b32 	%f<62>;
	.reg .b64 	%rd<33>;

	ld.param.u64 	%rd10, [_Z6kernelPKfPfS1_iii_param_0];
	ld.param.u64 	%rd11, [_Z6kernelPKfPfS1_iii_param_1];
	ld.param.u64 	%rd12, [_Z6kernelPKfPfS1_iii_param_2];
	ld.param.u32 	%r34, [_Z6kernelPKfPfS1_iii_param_3];
	ld.param.u32 	%r35, [_Z6kernelPKfPfS1_iii_param_4];
	ld.param.u32 	%r36, [_Z6kernelPKfPfS1_iii_param_5];
	cvta.to.global.u64 	%rd1, %rd12;
	cvta.to.global.u64 	%rd2, %rd10;
	cvta.to.global.u64 	%rd3, %rd11;
	mov.u32 	%r37, %ctaid.x;
	mov.u32 	%r38, %ntid.x;
	mov.u32 	%r39, %tid.x;
	mad.lo.s32 	%r1, %r37, %r38, %r39;
	add.s32 	%r40, %r34, %r36;
	add.s32 	%r41, %r40, -1;
	div.s32 	%r42, %r41, %r36;
	setp.ge.s32 	%p1, %r1, %r42;
	@%p1 bra 	$L__BB0_23;
	mul.lo.s32 	%r2, %r36, %r1;
	add.s32 	%r43, %r2, %r36;
	min.s32 	%r3, %r43, %r34;
	mul.wide.s32 	%rd13, %r1, 4;
	add.s64 	%rd4, %rd3, %rd13;
	mov.b32 	%r44, 0;
	st.global.u32 	[%rd4], %r44;
	setp.ge.s32 	%p2, %r2, %r3;
	@%p2 bra 	$L__BB0_8;
	sub.s32 	%r45, %r3, %r2;
	and.b32  	%r4, %r45, 3;
	setp.eq.s32 	%p3, %r4, 0;
	mov.f32 	%f54, 0f00000000;
	mov.u32 	%r56, %r2;
	@%p3 bra 	$L__BB0_5;
	neg.s32 	%r54, %r4;
	mov.f32 	%f54, 0f00000000;
	mov.u32 	%r56, %r2;
$L__BB0_4:
	.pragma "nounroll";
	mul.wide.s32 	%rd14, %r56, 4;
	add.s64 	%rd15, %rd2, %rd14;
	ld.global.f32 	%f20, [%rd15];
	add.f32 	%f54, %f20, %f54;
	st.global.f32 	[%rd4], %f54;
	add.s32 	%r56, %r56, 1;
	add.s32 	%r54, %r54, 1;
	setp.ne.s32 	%p4, %r54, 0;
	@%p4 bra 	$L__BB0_4;
$L__BB0_5:
	sub.s32 	%r46, %r2, %r3;
	setp.gt.u32 	%p5, %r46, -4;
	@%p5 bra 	$L__BB0_8;
	sub.s32 	%r57, %r56, %r3;
	add.s64 	%rd5, %rd2, 8;
$L__BB0_7:
	mul.wide.s32 	%rd16, %r56, 4;
	add.s64 	%rd17, %rd5, %rd16;
	ld.global.f32 	%f21, [%rd17+-8];
	add.f32 	%f22, %f21, %f54;
	st.global.f32 	[%rd4], %f22;
	ld.global.f32 	%f23, [%rd17+-4];
	add.f32 	%f24, %f23, %f22;
	st.global.f32 	[%rd4], %f24;
	ld.global.f32 	%f25, [%rd17];
	add.f32 	%f26, %f25, %f24;
	st.global.f32 	[%rd4], %f26;
	ld.global.f32 	%f27, [%rd17+4];
	add.f32 	%f54, %f27, %f26;
	st.global.f32 	[%rd4], %f54;
	add.s32 	%r56, %r56, 4;
	add.s32 	%r57, %r57, 4;
	setp.ne.s32 	%p6, %r57, 0;
	@%p6 bra 	$L__BB0_7;
$L__BB0_8:
	bar.sync 	0;
	sub.s32 	%r47, %r34, %r35;
	setp.gt.s32 	%p7, %r2, %r47;
	@%p7 bra 	$L__BB0_23;
	add.s32 	%r16, %r2, %r35;
	setp.lt.s32 	%p8, %r35, 1;
	mov.f32 	%f60, 0f00000000;
	@%p8 bra 	$L__BB0_16;
	mov.f32 	%f60, 0f00000000;
	mov.u32 	%r59, %r2;
$L__BB0_11:
	sub.s32 	%r48, %r16, %r59;
	setp.lt.s32 	%p9, %r48, %r36;
	@%p9 bra 	$L__BB0_13;
	rem.s32 	%r49, %r59, %r36;
	setp.eq.s32 	%p10, %r49, 0;
	@%p10 bra 	$L__BB0_14;
$L__BB0_13:
	mul.wide.s32 	%rd20, %r59, 4;
	add.s64 	%rd21, %rd2, %rd20;
	ld.global.f32 	%f57, [%rd21];
	add.s32 	%r59, %r59, 1;
	bra.uni 	$L__BB0_15;
$L__BB0_14:
	div.s32 	%r50, %r59, %r36;
	mul.wide.s32 	%rd18, %r50, 4;
	add.s64 	%rd19, %rd3, %rd18;
	ld.global.f32 	%f57, [%rd19];
	add.s32 	%r59, %r59, %r36;
$L__BB0_15:
	add.f32 	%f60, %f60, %f57;
	setp.lt.s32 	%p11, %r59, %r16;
	@%p11 bra 	$L__BB0_11;
$L__BB0_16:
	add.s32 	%r51, %r35, %r34;
	min.s32 	%r21, %r3, %r51;
	setp.ge.s32 	%p12, %r2, %r21;
	@%p12 bra 	$L__BB0_23;
	cvt.rn.f32.s32 	%f12, %r35;
	sub.s32 	%r52, %r21, %r2;
	and.b32  	%r22, %r52, 3;
	setp.eq.s32 	%p13, %r22, 0;
	mov.u32 	%r63, %r2;
	@%p13 bra 	$L__BB0_20;
	mul.wide.s32 	%rd22, %r35, 4;
	add.s64 	%rd6, %rd2, %rd22;
	neg.s32 	%r61, %r22;
	mov.u32 	%r63, %r2;
$L__BB0_19:
	.pragma "nounroll";
	mul.wide.s32 	%rd23, %r63, 4;
	add.s64 	%rd24, %rd6, %rd23;
	add.s64 	%rd25, %rd2, %rd23;
	add.s64 	%rd26, %rd1, %rd23;
	div.rn.f32 	%f30, %f60, %f12;
	st.global.f32 	[%rd26], %f30;
	ld.global.f32 	%f31, [%rd25];
	sub.f32 	%f32, %f60, %f31;
	ld.global.f32 	%f33, [%rd24];
	add.f32 	%f60, %f32, %f33;
	add.s32 	%r63, %r63, 1;
	add.s32 	%r61, %r61, 1;
	setp.ne.s32 	%p14, %r61, 0;
	@%p14 bra 	$L__BB0_19;
$L__BB0_20:
	sub.s32 	%r53, %r2, %r21;
	setp.gt.u32 	%p15, %r53, -4;
	@%p15 bra 	$L__BB0_23;
	sub.s32 	%r64, %r63, %r21;
	add.s64 	%rd7, %rd1, 8;
	add.s64 	%rd8, %rd2, 12;
	mul.wide.s32 	%rd27, %r35, 4;
	add.s64 	%rd28, %rd27, %rd2;
	add.s64 	%rd9, %rd28, 8;
$L__BB0_22:
	mul.wide.s32 	%rd29, %r63, 4;
	add.s64 	%rd30, %rd7, %rd29;
	add.s64 	%rd31, %rd8, %rd29;
	add.s64 	%rd32, %rd9, %rd29;
	div.rn.f32 	%f34, %f60, %f12;
	st.global.f32 	[%rd30+-8], %f34;
	ld.global.f32 	%f35, [%rd31+-12];
	sub.f32 	%f36, %f60, %f35;
	ld.global.f32 	%f37, [%rd32+-8];
	add.f32 	%f38, %f36, %f37;
	div.rn.f32 	%f39, %f38, %f12;
	st.global.f32 	[%rd30+-4], %f39;
	ld.global.f32 	%f40, [%rd31+-8];
	sub.f32 	%f41, %f38, %f40;
	ld.global.f32 	%f42, [%rd32+-4];
	add.f32 	%f43, %f41, %f42;
	div.rn.f32 	%f44, %f43, %f12;
	st.global.f32 	[%rd30], %f44;
	ld.global.f32 	%f45, [%rd31+-4];
	sub.f32 	%f46, %f43, %f45;
	ld.global.f32 	%f47, [%rd32];
	add.f32 	%f48, %f46, %f47;
	div.rn.f32 	%f49, %f48, %f12;
	st.global.f32 	[%rd30+4], %f49;
	ld.global.f32 	%f50, [%rd31];
	sub.f32 	%f51, %f48, %f50;
	ld.global.f32 	%f52, [%rd32+4];
	add.f32 	%f60, %f51, %f52;
	add.s32 	%r63, %r63, 4;
	add.s32 	%r64, %r64, 4;
	setp.ne.s32 	%p16, %r64, 0;
	@%p16 bra 	$L__BB0_22;
$L__BB0_23:
	ret;

}


// ===== COMPILED SASS (sm_100) =====

	.target	sm_100

	.elftype	@"ET_EXEC"


//--------------------- .note.nv.tkinfo           --------------------------
	.section	.note.nv.tkinfo,"",@"SHT_NOTE"
	.sectionflags	@"SHF_NOTE_NV_TKINFO"
	.tkinfo
        /*0018*/ 	.word	0x00000002
        /*0030*/ 	.string	""
        /*0030*/ 	.string	"ptxas"
        /*0030*/ 	.string	"Cuda compilation tools, release 13.0, V13.0.88"
        /*0030*/ 	.string	"Build cuda_13.0.r13.0/compiler.36424714_0"
        /*0030*/ 	.string	"-arch sm_100 -m 64 "



//--------------------- .note.nv.cuinfo           --------------------------
	.section	.note.nv.cuinfo,"",@"SHT_NOTE"
	.sectionflags	@"SHF_NOTE_NV_CUINFO"
        /*0018*/ 	.short	0x0002
        /*001a*/ 	.short	0x0064
        /*001c*/ 	.short	0x0082
	.zero		2


//--------------------- .nv.info                  --------------------------
	.section	.nv.info,"",@"SHT_CUDA_INFO"
	.align	4


	//----- nvinfo : EIATTR_REGCOUNT
	.align		4
        /*0000*/ 	.byte	0x04, 0x2f
        /*0002*/ 	.short	(.L_1 - .L_0)
	.align		4
.L_0:
        /*0004*/ 	.word	index@(_Z6kernelPKfPfS1_iii)
        /*0008*/ 	.word	0x0000001f


	//----- nvinfo : EIATTR_FRAME_SIZE
	.align		4
.L_1:
        /*000c*/ 	.byte	0x04, 0x11
        /*000e*/ 	.short	(.L_3 - .L_2)
	.align		4
.L_2:
        /*0010*/ 	.word	index@($__internal_0_$__cuda_sm3x_div_rn_noftz_f32_slowpath)
        /*0014*/ 	.word	0x00000000


	//----- nvinfo : EIATTR_FRAME_SIZE
	.align		4
.L_3:
        /*0018*/ 	.byte	0x04, 0x11
        /*001a*/ 	.short	(.L_5 - .L_4)
	.align		4
.L_4:
        /*001c*/ 	.word	index@(_Z6kernelPKfPfS1_iii)
        /*0020*/ 	.word	0x00000000


	//----- nvinfo : EIATTR_MIN_STACK_SIZE
	.align		4
.L_5:
        /*0024*/ 	.byte	0x04, 0x12
        /*0026*/ 	.short	(.L_7 - .L_6)
	.align		4
.L_6:
        /*0028*/ 	.word	index@(_Z6kernelPKfPfS1_iii)
        /*002c*/ 	.word	0x00000000
.L_7:


//--------------------- .nv.compat                --------------------------
	.section	.nv.compat,"",@"SHT_CUDA_COMPAT_INFO"
	.align	4
        /*0000*/ 	.byte	0x02, 0x09, 0x00, 0x00, 0x02, 0x02, 0x01, 0x00, 0x02, 0x05, 0x05, 0x00, 0x03, 0x07, 0x01, 0x01
        /*0010*/ 	.byte	0x02, 0x03, 0x00, 0x00, 0x02, 0x06, 0x01, 0x00, 0x04, 0x0b, 0x08, 0x00, 0x01, 0x00, 0x00, 0x00
        /*0020*/ 	.byte	0x00, 0x00, 0x00, 0x00


//--------------------- .nv.info._Z6kernelPKfPfS1_iii --------------------------
	.section	.nv.info._Z6kernelPKfPfS1_iii,"",@"SHT_CUDA_INFO"
	.sectionflags	@""
	.align	4


	//----- nvinfo : EIATTR_CUDA_API_VERSION
	.align		4
        /*0000*/ 	.byte	0x04, 0x37
        /*0002*/ 	.short	(.L_9 - .L_8)
.L_8:
        /*0004*/ 	.word	0x00000082


	//----- nvinfo : EIATTR_KPARAM_INFO
	.align		4
.L_9:
        /*0008*/ 	.byte	0x04, 0x17
        /*000a*/ 	.short	(.L_11 - .L_10)
.L_10:
        /*000c*/ 	.word	0x00000000
        /*0010*/ 	.short	0x0005
        /*0012*/ 	.short	0x0020
        /*0014*/ 	.byte	0x00, 0xf0, 0x11, 0x00


	//----- nvinfo : EIATTR_KPARAM_INFO
	.align		4
.L_11:
        /*0018*/ 	.byte	0x04, 0x17
        /*001a*/ 	.short	(.L_13 - .L_12)
.L_12:
        /*001c*/ 	.word	0x00000000
        /*0020*/ 	.short	0x0004
        /*0022*/ 	.short	0x001c
        /*0024*/ 	.byte	0x00, 0xf0, 0x11, 0x00


	//----- nvinfo : EIATTR_KPARAM_INFO
	.align		4
.L_13:
        /*0028*/ 	.byte	0x04, 0x17
        /*002a*/ 	.short	(.L_15 - .L_14)
.L_14:
        /*002c*/ 	.word	0x00000000
        /*0030*/ 	.short	0x0003
        /*0032*/ 	.short	0x0018
        /*0034*/ 	.byte	0x00, 0xf0, 0x11, 0x00


	//----- nvinfo : EIATTR_KPARAM_INFO
	.align		4
.L_15:
        /*0038*/ 	.byte	0x04, 0x17
        /*003a*/ 	.short	(.L_17 - .L_16)
.L_16:
        /*003c*/ 	.word	0x00000000
        /*0040*/ 	.short	0x0002
        /*0042*/ 	.short	0x0010
        /*0044*/ 	.byte	0x00, 0xf5, 0x21, 0x00


	//----- nvinfo : EIATTR_KPARAM_INFO
	.align		4
.L_17:
        /*0048*/ 	.byte	0x04, 0x17
        /*004a*/ 	.short	(.L_19 - .L_18)
.L_18:
        /*004c*/ 	.word	0x00000000
        /*0050*/ 	.short	0x0001
        /*0052*/ 	.short	0x0008
        /*0054*/ 	.byte	0x00, 0xf5, 0x21, 0x00


	//----- nvinfo : EIATTR_KPARAM_INFO
	.align		4
.L_19:
        /*0058*/ 	.byte	0x04, 0x17
        /*005a*/ 	.short	(.L_21 - .L_20)
.L_20:
        /*005c*/ 	.word	0x00000000
        /*0060*/ 	.short	0x0000
        /*0062*/ 	.short	0x0000
        /*0064*/ 	.byte	0x00, 0xf5, 0x21, 0x00


	//----- nvinfo : EIATTR_SPARSE_MMA_MASK
	.align		4
.L_21:
        /*0068*/ 	.byte	0x03, 0x50
        /*006a*/ 	.short	0x0000


	//----- nvinfo : EIATTR_MAXREG_COUNT
	.align		4
        /*006c*/ 	.byte	0x03, 0x1b
        /*006e*/ 	.short	0x00ff


	//----- nvinfo : EIATTR_NUM_BARRIERS
	.align		4
        /*0070*/ 	.byte	0x02, 0x4c
        /*0072*/ 	.byte	0x01
	.zero		1


	//----- nvinfo : EIATTR_MERCURY_ISA_VERSION
	.align		4
        /*0074*/ 	.byte	0x03, 0x5f
        /*0076*/ 	.short	0x0101


	//----- nvinfo : EIATTR_VRC_CTA_INIT_COUNT
	.align		4
        /*0078*/ 	.byte	0x02, 0x4a
	.zero		1
	.zero		1


	//----- nvinfo : EIATTR_EXIT_INSTR_OFFSETS
	.align		4
        /*007c*/ 	.byte	0x04, 0x1c
        /*007e*/ 	.short	(.L_23 - .L_22)


	//   ....[0]....
.L_22:
        /*0080*/ 	.word	0x00000200


	//   ....[1]....
        /*0084*/ 	.word	0x000005a0


	//   ....[2]....
        /*0088*/ 	.word	0x000009c0


	//   ....[3]....
        /*008c*/ 	.word	0x00000c40


	//   ....[4]....
        /*0090*/ 	.word	0x00001210


	//----- nvinfo : EIATTR_CRS_STACK_SIZE
	.align		4
.L_23:
        /*0094*/ 	.byte	0x04, 0x1e
        /*0096*/ 	.short	(.L_25 - .L_24)
.L_24:
        /*0098*/ 	.word	0x00000000


	//----- nvinfo : EIATTR_CBANK_PARAM_SIZE
	.align		4
.L_25:
        /*009c*/ 	.byte	0x03, 0x19
        /*009e*/ 	.short	0x0024


	//----- nvinfo : EIATTR_PARAM_CBANK
	.align		4
        /*00a0*/ 	.byte	0x04, 0x0a
        /*00a2*/ 	.short	(.L_27 - .L_26)
	.align		4
.L_26:
        /*00a4*/ 	.word	index@(.nv.constant0._Z6kernelPKfPfS1_iii)
        /*00a8*/ 	.short	0x0380
        /*00aa*/ 	.short	0x0024


	//----- nvinfo : EIATTR_SW_WAR
	.align		4
.L_27:
        /*00ac*/ 	.byte	0x04, 0x36
        /*00ae*/ 	.short	(.L_29 - .L_28)
.L_28:
        /*00b0*/ 	.word	0x00000008
.L_29:


//--------------------- .nv.callgraph             --------------------------
	.section	.nv.callgraph,"",@"SHT_CUDA_CALLGRAPH"
	.align	4
	.sectionentsize	8
	.align		4
        /*0000*/ 	.word	0x00000000
	.align		4
        /*0004*/ 	.word	0xffffffff
	.align		4
        /*0008*/ 	.word	0x00000000
	.align		4
        /*000c*/ 	.word	0xfffffffe
	.align		4
        /*0010*/ 	.word	0x00000000
	.align		4
        /*0014*/ 	.word	0xfffffffd
	.align		4
        /*0018*/ 	.word	0x00000000
	.align		4
        /*001c*/ 	.word	0xfffffffc


//--------------------- .text._Z6kernelPKfPfS1_iii --------------------------
	.section	.text._Z6kernelPKfPfS1_iii,"ax",@progbits
	.align	128
        .global         _Z6kernelPKfPfS1_iii
        .type           _Z6kernelPKfPfS1_iii,@function
        .size           _Z6kernelPKfPfS1_iii,(.L_x_39 - _Z6kernelPKfPfS1_iii)
        .other          _Z6kernelPKfPfS1_iii,@"STO_CUDA_ENTRY STV_DEFAULT"
_Z6kernelPKfPfS1_iii:
.text._Z6kernelPKfPfS1_iii:
[----:B------:R-:W-:Y:S08]  /*0000*/  LDC R1, c[0x0][0x37c] ;  /* 0x0000df00ff017b82 */ /* 0x000ff00000000800 */
[----:B------:R-:W0:Y:S08]  /*0010*/  LDC R7, c[0x0][0x3a0] ;  /* 0x0000e800ff077b82 */ /* 0x000e300000000800 */
[----:B------:R-:W1:Y:S08]  /*0020*/  LDC R0, c[0x0][0x398] ;  /* 0x0000e600ff007b82 */ /* 0x000e700000000800 */
[----:B------:R-:W2:Y:S01]  /*0030*/  S2UR UR4, SR_CTAID.X ;  /* 0x00000000000479c3 */ /* 0x000ea20000002500 */
[----:B0-----:R-:W-:-:S07]  /*0040*/  IABS R9, R7 ;  /* 0x0000000700097213 */ /* 0x001fce0000000000 */
[----:B------:R-:W2:Y:S01]  /*0050*/  LDC R27, c[0x0][0x360] ;  /* 0x0000d800ff1b7b82 */ /* 0x000ea20000000800 */
[----:B------:R-:W0:Y:S01]  /*0060*/  I2F.RP R5, R9 ;  /* 0x0000000900057306 */ /* 0x000e220000209400 */
[----:B-1----:R-:W-:-:S07]  /*0070*/  IADD3 R4, PT, PT, R0, -0x1, R7 ;  /* 0xffffffff00047810 */ /* 0x002fce0007ffe007 */
[----:B0-----:R-:W0:Y:S02]  /*0080*/  MUFU.RCP R5, R5 ;  /* 0x0000000500057308 */ /* 0x001e240000001000 */
[----:B0-----:R-:W-:-:S06]  /*0090*/  VIADD R2, R5, 0xffffffe ;  /* 0x0ffffffe05027836 */ /* 0x001fcc0000000000 */
[----:B------:R0:W1:Y:S02]  /*00a0*/  F2I.FTZ.U32.TRUNC.NTZ R3, R2 ;  /* 0x0000000200037305 */ /* 0x000064000021f000 */
[----:B0-----:R-:W-:Y:S02]  /*00b0*/  HFMA2 R2, -RZ, RZ, 0, 0 ;  /* 0x00000000ff027431 */ /* 0x001fe400000001ff */
[----:B-1----:R-:W-:-:S04]  /*00c0*/  IMAD.MOV R6, RZ, RZ, -R3 ;  /* 0x000000ffff067224 */ /* 0x002fc800078e0a03 */
[----:B------:R-:W-:Y:S01]  /*00d0*/  IMAD R11, R6, R9, RZ ;  /* 0x00000009060b7224 */ /* 0x000fe200078e02ff */
[----:B------:R-:W-:Y:S02]  /*00e0*/  IABS R6, R4 ;  /* 0x0000000400067213 */ /* 0x000fe40000000000 */
[----:B------:R-:W-:Y:S01]  /*00f0*/  LOP3.LUT R4, R4, R7, RZ, 0x3c, !PT ;  /* 0x0000000704047212 */ /* 0x000fe200078e3cff */
[----:B------:R-:W-:-:S03]  /*0100*/  IMAD.HI.U32 R3, R3, R11, R2 ;  /* 0x0000000b03037227 */ /* 0x000fc600078e0002 */
[----:B------:R-:W-:-:S03]  /*0110*/  ISETP.GE.AND P2, PT, R4, RZ, PT ;  /* 0x000000ff0400720c */ /* 0x000fc60003f46270 */
[----:B------:R-:W-:-:S04]  /*0120*/  IMAD.HI.U32 R3, R3, R6, RZ ;  /* 0x0000000603037227 */ /* 0x000fc800078e00ff */
[----:B------:R-:W-:-:S04]  /*0130*/  IMAD.MOV R5, RZ, RZ, -R3 ;  /* 0x000000ffff057224 */ /* 0x000fc800078e0a03 */
[C---:B------:R-:W-:Y:S02]  /*0140*/  IMAD R2, R9.reuse, R5, R6 ;  /* 0x0000000509027224 */ /* 0x040fe400078e0206 */
[----:B------:R-:W2:Y:S03]  /*0150*/  S2R R6, SR_TID.X ;  /* 0x0000000000067919 */ /* 0x000ea60000002100 */
[----:B------:R-:W-:-:S13]  /*0160*/  ISETP.GT.U32.AND P1, PT, R9, R2, PT ;  /* 0x000000020900720c */ /* 0x000fda0003f24070 */
[----:B------:R-:W-:Y:S01]  /*0170*/  @!P1 IMAD.IADD R2, R2, 0x1, -R9 ;  /* 0x0000000102029824 */ /* 0x000fe200078e0a09 */
[----:B------:R-:W-:Y:S02]  /*0180*/  @!P1 IADD3 R3, PT, PT, R3, 0x1, RZ ;  /* 0x0000000103039810 */ /* 0x000fe40007ffe0ff */
[----:B------:R-:W-:Y:S02]  /*0190*/  ISETP.NE.AND P1, PT, R7, RZ, PT ;  /* 0x000000ff0700720c */ /* 0x000fe40003f25270 */
[----:B------:R-:W-:Y:S01]  /*01a0*/  ISETP.GE.U32.AND P0, PT, R2, R9, PT ;  /* 0x000000090200720c */ /* 0x000fe20003f06070 */
[----:B--2---:R-:W-:-:S12]  /*01b0*/  IMAD R27, R27, UR4, R6 ;  /* 0x000000041b1b7c24 */ /* 0x004fd8000f8e0206 */
[----:B------:R-:W-:-:S04]  /*01c0*/  @P0 VIADD R3, R3, 0x1 ;  /* 0x0000000103030836 */ /* 0x000fc80000000000 */
[----:B------:R-:W-:Y:S01]  /*01d0*/  @!P2 IMAD.MOV R3, RZ, RZ, -R3 ;  /* 0x000000ffff03a224 */ /* 0x000fe200078e0a03 */
[----:B------:R-:W-:-:S04]  /*01e0*/  @!P1 LOP3.LUT R3, RZ, R7, RZ, 0x33, !PT ;  /* 0x00000007ff039212 */ /* 0x000fc800078e33ff */
[----:B------:R-:W-:-:S13]  /*01f0*/  ISETP.GE.AND P0, PT, R27, R3, PT ;  /* 0x000000031b00720c */ /* 0x000fda0003f06270 */
[----:B------:R-:W-:Y:S05]  /*0200*/  @P0 EXIT ;  /* 0x000000000000094d */ /* 0x000fea0003800000 */
[----:B------:R-:W0:Y:S01]  /*0210*/  LDC.64 R2, c[0x0][0x388] ;  /* 0x0000e200ff027b82 */ /* 0x000e220000000a00 */
[----:B------:R-:W1:Y:S01]  /*0220*/  LDCU.64 UR8, c[0x0][0x358] ;  /* 0x00006b00ff0877ac */ /* 0x000e620008000a00 */
[----:B------:R-:W-:Y:S01]  /*0230*/  BSSY.RECONVERGENT B0, `(.L_x_0) ;  /* 0x0000032000007945 */ /* 0x000fe20003800200 */
[----:B0-----:R-:W-:-:S04]  /*0240*/  IMAD.WIDE R2, R27, 0x4, R2 ;  /* 0x000000041b027825 */ /* 0x001fc800078e0202 */
[-C--:B------:R-:W-:Y:S01]  /*0250*/  IMAD R27, R27, R7.reuse, RZ ;  /* 0x000000071b1b7224 */ /* 0x080fe200078e02ff */
[----:B-1----:R0:W-:Y:S04]  /*0260*/  STG.E desc[UR8][R2.64], RZ ;  /* 0x000000ff02007986 */ /* 0x0021e8000c101908 */
[----:B------:R-:W-:-:S04]  /*0270*/  VIADDMNMX R4, R27, R7, R0, PT ;  /* 0x000000071b047246 */ /* 0x000fc80003800100 */
[----:B------:R-:W-:-:S13]  /*0280*/  ISETP.GE.AND P0, PT, R27, R4, PT ;  /* 0x000000041b00720c */ /* 0x000fda0003f06270 */
[----:B0-----:R-:W-:Y:S05]  /*0290*/  @P0 BRA `(.L_x_1) ;  /* 0x0000000000ac0947 */ /* 0x001fea0003800000 */
[C---:B------:R-:W-:Y:S01]  /*02a0*/  IADD3 R5, PT, PT, -R27.reuse, R4, RZ ;  /* 0x000000041b057210 */ /* 0x040fe20007ffe1ff */
[----:B------:R-:W-:Y:S01]  /*02b0*/  IMAD.IADD R6, R27, 0x1, -R4 ;  /* 0x000000011b067824 */ /* 0x000fe200078e0a04 */
[----:B------:R-:W-:Y:S01]  /*02c0*/  BSSY.RECONVERGENT B1, `(.L_x_2) ;  /* 0x0000012000017945 */ /* 0x000fe20003800200 */
[----:B------:R-:W-:Y:S01]  /*02d0*/  IMAD.MOV.U32 R11, RZ, RZ, RZ ;  /* 0x000000ffff0b7224 */ /* 0x000fe200078e00ff */
[----:B------:R-:W-:Y:S02]  /*02e0*/  LOP3.LUT P0, R5, R5, 0x3, RZ, 0xc0, !PT ;  /* 0x0000000305057812 */ /* 0x000fe4000780c0ff */
[----:B------:R-:W-:Y:S02]  /*02f0*/  ISETP.GT.U32.AND P1, PT, R6, -0x4, PT ;  /* 0xfffffffc0600780c */ /* 0x000fe40003f24070 */
[----:B------:R-:W-:-:S09]  /*0300*/  MOV R13, R27 ;  /* 0x0000001b000d7202 */ /* 0x000fd20000000f00 */
[----:B------:R-:W-:Y:S05]  /*0310*/  @!P0 BRA `(.L_x_3) ;  /* 0x0000000000308947 */ /* 0x000fea0003800000 */
[----:B------:R-:W0:Y:S01]  /*0320*/  LDC.64 R8, c[0x0][0x380] ;  /* 0x0000e000ff087b82 */ /* 0x000e220000000a00 */
[----:B------:R-:W-:Y:S01]  /*0330*/  IMAD.MOV R5, RZ, RZ, -R5 ;  /* 0x000000ffff057224 */ /* 0x000fe200078e0a05 */
[----:B------:R-:W-:Y:S01]  /*0340*/  MOV R13, R27 ;  /* 0x0000001b000d7202 */ /* 0x000fe20000000f00 */
[----:B------:R-:W-:-:S07]  /*0350*/  IMAD.MOV.U32 R11, RZ, RZ, RZ ;  /* 0x000000ffff0b7224 */ /* 0x000fce00078e00ff */
.L_x_4:
[----:B0-----:R-:W-:-:S06]  /*0360*/  IMAD.WIDE R6, R13, 0x4, R8 ;  /* 0x000000040d067825 */ /* 0x001fcc00078e0208 */
[----:B------:R-:W2:Y:S01]  /*0370*/  LDG.E R6, desc[UR8][R6.64] ;  /* 0x0000000806067981 */ /* 0x000ea2000c1e1900 */
[----:B------:R-:W-:Y:S02]  /*0380*/  VIADD R5, R5, 0x1 ;  /* 0x0000000105057836 */ /* 0x000fe40000000000 */
[----:B------:R-:W-:-:S03]  /*0390*/  VIADD R13, R13, 0x1 ;  /* 0x000000010d0d7836 */ /* 0x000fc60000000000 */
[----:B------:R-:W-:Y:S01]  /*03a0*/  ISETP.NE.AND P0, PT, R5, RZ, PT ;  /* 0x000000ff0500720c */ /* 0x000fe20003f05270 */
[----:B-12---:R-:W-:-:S05]  /*03b0*/  FADD R11, R6, R11 ;  /* 0x0000000b060b7221 */ /* 0x006fca0000000000 */
[----:B------:R1:W-:Y:S07]  /*03c0*/  STG.E desc[UR8][R2.64], R11 ;  /* 0x0000000b02007986 */ /* 0x0003ee000c101908 */
[----:B------:R-:W-:Y:S05]  /*03d0*/  @P0 BRA `(.L_x_4) ;  /* 0xfffffffc00e00947 */ /* 0x000fea000383ffff */
.L_x_3:
[----:B------:R-:W-:Y:S05]  /*03e0*/  BSYNC.RECONVERGENT B1 ;  /* 0x0000000000017941 */ /* 0x000fea0003800200 */
.L_x_2:
[----:B------:R-:W-:Y:S05]  /*03f0*/  @P1 BRA `(.L_x_1) ;  /* 0x0000000000541947 */ /* 0x000fea0003800000 */
[----:B------:R-:W0:Y:S01]  /*0400*/  LDC.64 R6, c[0x0][0x380] ;  /* 0x0000e000ff067b82 */ /* 0x000e220000000a00 */
[----:B------:R-:W-:Y:S02]  /*0410*/  IADD3 R5, PT, PT, -R4, R13, RZ ;  /* 0x0000000d04057210 */ /* 0x000fe40007ffe1ff */
[----:B0-----:R-:W-:-:S05]  /*0420*/  IADD3 R6, P0, PT, R6, 0x8, RZ ;  /* 0x0000000806067810 */ /* 0x001fca0007f1e0ff */
[----:B------:R-:W-:-:S08]  /*0430*/  IMAD.X R7, RZ, RZ, R7, P0 ;  /* 0x000000ffff077224 */ /* 0x000fd000000e0607 */
.L_x_5:
[----:B------:R-:W-:-:S05]  /*0440*/  IMAD.WIDE R8, R13, 0x4, R6 ;  /* 0x000000040d087825 */ /* 0x000fca00078e0206 */
[----:B------:R-:W2:Y:S02]  /*0450*/  LDG.E R10, desc[UR8][R8.64+-0x8] ;  /* 0xfffff808080a7981 */ /* 0x000ea4000c1e1900 */
[----:B0-2---:R-:W-:-:S05]  /*0460*/  FADD R15, R10, R11 ;  /* 0x0000000b0a0f7221 */ /* 0x005fca0000000000 */
[----:B------:R0:W-:Y:S04]  /*0470*/  STG.E desc[UR8][R2.64], R15 ;  /* 0x0000000f02007986 */ /* 0x0001e8000c101908 */
[----:B------:R-:W2:Y:S02]  /*0480*/  LDG.E R10, desc[UR8][R8.64+-0x4] ;  /* 0xfffffc08080a7981 */ /* 0x000ea4000c1e1900 */
[----:B--2---:R-:W-:-:S05]  /*0490*/  FADD R17, R15, R10 ;  /* 0x0000000a0f117221 */ /* 0x004fca0000000000 */
[----:B------:R0:W-:Y:S04]  /*04a0*/  STG.E desc[UR8][R2.64], R17 ;  /* 0x0000001102007986 */ /* 0x0001e8000c101908 */
[----:B------:R-:W2:Y:S02]  /*04b0*/  LDG.E R10, desc[UR8][R8.64] ;  /* 0x00000008080a7981 */ /* 0x000ea4000c1e1900 */
[----:B--2---:R-:W-:-:S05]  /*04c0*/  FADD R19, R17, R10 ;  /* 0x0000000a11137221 */ /* 0x004fca0000000000 */
[----:B------:R0:W-:Y:S04]  /*04d0*/  STG.E desc[UR8][R2.64], R19 ;  /* 0x0000001302007986 */ /* 0x0001e8000c101908 */
[----:B------:R-:W1:Y:S01]  /*04e0*/  LDG.E R10, desc[UR8][R8.64+0x4] ;  /* 0x00000408080a7981 */ /* 0x000e62000c1e1900 */
[----:B------:R-:W-:Y:S01]  /*04f0*/  VIADD R5, R5, 0x4 ;  /* 0x0000000405057836 */ /* 0x000fe20000000000 */
[----:B------:R-:W-:-:S04]  /*0500*/  IADD3 R13, PT, PT, R13, 0x4, RZ ;  /* 0x000000040d0d7810 */ /* 0x000fc80007ffe0ff */
[----:B------:R-:W-:Y:S01]  /*0510*/  ISETP.NE.AND P0, PT, R5, RZ, PT ;  /* 0x000000ff0500720c */ /* 0x000fe20003f05270 */
[----:B-1----:R-:W-:-:S05]  /*0520*/  FADD R11, R19, R10 ;  /* 0x0000000a130b7221 */ /* 0x002fca0000000000 */
[----:B------:R0:W-:Y:S07]  /*0530*/  STG.E desc[UR8][R2.64], R11 ;  /* 0x0000000b02007986 */ /* 0x0001ee000c101908 */
[----:B------:R-:W-:Y:S05]  /*0540*/  @P0 BRA `(.L_x_5) ;  /* 0xfffffffc00bc0947 */ /* 0x000fea000383ffff */
.L_x_1:
[----:B------:R-:W-:Y:S05]  /*0550*/  BSYNC.RECONVERGENT B0 ;  /* 0x0000000000007941 */ /* 0x000fea0003800200 */
.L_x_0:
[----:B------:R-:W2:Y:S02]  /*0560*/  LDCU UR4, c[0x0][0x39c] ;  /* 0x00007380ff0477ac */ /* 0x000ea40008000800 */
[----:B--2---:R-:W-:Y:S01]  /*0570*/  VIADD R0, R0, -UR4 ;  /* 0x8000000400007c36 */ /* 0x004fe20008000000 */
[----:B------:R-:W-:Y:S04]  /*0580*/  BAR.SYNC.DEFER_BLOCKING 0x0 ;  /* 0x0000000000007b1d */ /* 0x000fe80000010000 */
[----:B------:R-:W-:-:S13]  /*0590*/  ISETP.GT.AND P0, PT, R27, R0, PT ;  /* 0x000000001b00720c */ /* 0x000fda0003f04270 */
[----:B------:R-:W-:Y:S05]  /*05a0*/  @P0 EXIT ;  /* 0x000000000000094d */ /* 0x000fea0003800000 */
[----:B------:R-:W-:Y:S01]  /*05b0*/  UISETP.GE.AND UP0, UPT, UR4, 0x1, UPT ;  /* 0x000000010400788c */ /* 0x000fe2000bf06270 */
[----:B01----:R-:W-:-:S08]  /*05c0*/  IMAD.MOV.U32 R3, RZ, RZ, RZ ;  /* 0x000000ffff037224 */ /* 0x003fd000078e00ff */
[----:B------:R-:W-:Y:S05]  /*05d0*/  BRA.U !UP0, `(.L_x_6) ;  /* 0x0000000108ec7547 */ /* 0x000fea000b800000 */
[----:B------:R-:W0:Y:S01]  /*05e0*/  LDC R0, c[0x0][0x3a0] ;  /* 0x0000e800ff007b82 */ /* 0x000e220000000800 */
[----:B------:R-:W-:Y:S01]  /*05f0*/  BSSY.RECONVERGENT B0, `(.L_x_6) ;  /* 0x0000039000007945 */ /* 0x000fe20003800200 */
[----:B------:R-:W-:Y:S01]  /*0600*/  IADD3 R2, PT, PT, R27, UR4, RZ ;  /* 0x000000041b027c10 */ /* 0x000fe2000fffe0ff */
[----:B------:R-:W-:Y:S02]  /*0610*/  IMAD.MOV.U32 R3, RZ, RZ, RZ ;  /* 0x000000ffff037224 */ /* 0x000fe400078e00ff */
[----:B------:R-:W-:-:S03]  /*0620*/  IMAD.MOV.U32 R5, RZ, RZ, R27 ;  /* 0x000000ffff057224 */ /* 0x000fc600078e001b */
[----:B------:R-:W1:Y:S08]  /*0630*/  LDC.64 R6, c[0x0][0x380] ;  /* 0x0000e000ff067b82 */ /* 0x000e700000000a00 */
[----:B------:R-:W2:Y:S02]  /*0640*/  LDC.64 R8, c[0x0][0x388] ;  /* 0x0000e200ff087b82 */ /* 0x000ea40000000a00 */
.L_x_12:
[----:B0--3--:R-:W-:Y:S01]  /*0650*/  IADD3 R11, PT, PT, R2, -R5, RZ ;  /* 0x80000005020b7210 */ /* 0x009fe20007ffe0ff */
[----:B------:R-:W-:Y:S04]  /*0660*/  BSSY.RECONVERGENT B1, `(.L_x_7) ;  /* 0x000002e000017945 */ /* 0x000fe80003800200 */
[----:B------:R-:W-:Y:S01]  /*0670*/  BSSY.RELIABLE B2, `(.L_x_8) ;  /* 0x000001e000027945 */ /* 0x000fe20003800100 */
[----:B0-----:R-:W-:-:S13]  /*0680*/  ISETP.GE.AND P0, PT, R11, R0, PT ;  /* 0x000000000b00720c */ /* 0x001fda0003f06270 */
[----:B------:R-:W-:Y:S05]  /*0690*/  @!P0 BRA `(.L_x_9) ;  /* 0x00000000006c8947 */ /* 0x000fea0003800000 */
[----:B------:R-:W-:Y:S01]  /*06a0*/  IABS R14, R0 ;  /* 0x00000000000e7213 */ /* 0x000fe20000000000 */
[----:B------:R-:W-:Y:S01]  /*06b0*/  HFMA2 R10, -RZ, RZ, 0, 0 ;  /* 0x00000000ff0a7431 */ /* 0x000fe200000001ff */
[----:B------:R-:W-:Y:S02]  /*06c0*/  IABS R16, R5 ;  /* 0x0000000500107213 */ /* 0x000fe40000000000 */
[----:B------:R-:W0:Y:S01]  /*06d0*/  I2F.RP R12, R14 ;  /* 0x0000000e000c7306 */ /* 0x000e220000209400 */
[----:B------:R-:W-:-:S07]  /*06e0*/  ISETP.GE.AND P2, PT, R5, RZ, PT ;  /* 0x000000ff0500720c */ /* 0x000fce0003f46270 */
[----:B0-----:R-:W0:Y:S02]  /*06f0*/  MUFU.RCP R12, R12 ;  /* 0x0000000c000c7308 */ /* 0x001e240000001000 */
[----:B0-----:R-:W-:-:S06]  /*0700*/  VIADD R13, R12, 0xffffffe ;  /* 0x0ffffffe0c0d7836 */ /* 0x001fcc0000000000 */
[----:B------:R0:W3:Y:S02]  /*0710*/  F2I.FTZ.U32.TRUNC.NTZ R11, R13 ;  /* 0x0000000d000b7305 */ /* 0x0000e4000021f000 */
[----:B0-----:R-:W-:Y:S01]  /*0720*/  LOP3.LUT R13, RZ, R0, RZ, 0x33, !PT ;  /* 0x00000000ff0d7212 */ /* 0x001fe200078e33ff */
[----:B---3--:R-:W-:-:S04]  /*0730*/  IMAD.MOV R15, RZ, RZ, -R11 ;  /* 0x000000ffff0f7224 */ /* 0x008fc800078e0a0b */
[----:B------:R-:W-:-:S04]  /*0740*/  IMAD R15, R15, R14, RZ ;  /* 0x0000000e0f0f7224 */ /* 0x000fc800078e02ff */
[----:B------:R-:W-:-:S04]  /*0750*/  IMAD.HI.U32 R10, R11, R15, R10 ;  /* 0x0000000f0b0a7227 */ /* 0x000fc800078e000a */
[----:B------:R-:W-:-:S04]  /*0760*/  IMAD.MOV.U32 R11, RZ, RZ, R16 ;  /* 0x000000ffff0b7224 */ /* 0x000fc800078e0010 */
[----:B------:R-:W-:-:S04]  /*0770*/  IMAD.HI.U32 R10, R10, R11, RZ ;  /* 0x0000000b0a0a7227 */ /* 0x000fc800078e00ff */
[----:B------:R-:W-:-:S04]  /*0780*/  IMAD.MOV R12, RZ, RZ, -R10 ;  /* 0x000000ffff0c7224 */ /* 0x000fc800078e0a0a */
[----:B------:R-:W-:-:S05]  /*0790*/  IMAD R11, R14, R12, R11 ;  /* 0x0000000c0e0b7224 */ /* 0x000fca00078e020b */
[----:B------:R-:W-:-:S13]  /*07a0*/  ISETP.GT.U32.AND P0, PT, R14, R11, PT ;  /* 0x0000000b0e00720c */ /* 0x000fda0003f04070 */
[----:B------:R-:W-:-:S04]  /*07b0*/  @!P0 IADD3 R11, PT, PT, R11, -R14, RZ ;  /* 0x8000000e0b0b8210 */ /* 0x000fc80007ffe0ff */
[----:B------:R-:W-:Y:S01]  /*07c0*/  ISETP.GT.U32.AND P1, PT, R14, R11, PT ;  /* 0x0000000b0e00720c */ /* 0x000fe20003f24070 */
[----:B------:R-:W-:-:S05]  /*07d0*/  IMAD.IADD R12, R11, 0x1, -R14 ;  /* 0x000000010b0c7824 */ /* 0x000fca00078e0a0e */
[----:B------:R-:W-:Y:S02]  /*07e0*/  SEL R12, R12, R11, !P1 ;  /* 0x0000000b0c0c7207 */ /* 0x000fe40004800000 */
[----:B------:R-:W-:-:S03]  /*07f0*/  ISETP.NE.AND P1, PT, R0, RZ, PT ;  /* 0x000000ff0000720c */ /* 0x000fc60003f25270 */
[----:B------:R-:W-:-:S05]  /*0800*/  @!P2 IMAD.MOV R12, RZ, RZ, -R12 ;  /* 0x000000ffff0ca224 */ /* 0x000fca00078e0a0c */
[----:B------:R-:W-:-:S04]  /*0810*/  SEL R12, R13, R12, !P1 ;  /* 0x0000000c0d0c7207 */ /* 0x000fc80004800000 */
[----:B------:R-:W-:-:S13]  /*0820*/  ISETP.NE.AND P2, PT, R12, RZ, PT ;  /* 0x000000ff0c00720c */ /* 0x000fda0003f45270 */
[----:B------:R-:W-:Y:S05]  /*0830*/  @!P2 BREAK.RELIABLE B2 ;  /* 0x000000000002a942 */ /* 0x000fea0003800100 */
[----:B------:R-:W-:Y:S05]  /*0840*/  @!P2 BRA `(.L_x_10) ;  /* 0x000000000014a947 */ /* 0x000fea0003800000 */
.L_x_9:
[----:B------:R-:W-:Y:S05]  /*0850*/  BSYNC.RELIABLE B2 ;  /* 0x0000000000027941 */ /* 0x000fea0003800100 */
.L_x_8:
[----:B-1----:R-:W-:-:S06]  /*0860*/  IMAD.WIDE R10, R5, 0x4, R6 ;  /* 0x00000004050a7825 */ /* 0x002fcc00078e0206 */
[----:B------:R3:W5:Y:S01]  /*0870*/  LDG.E R10, desc[UR8][R10.64] ;  /* 0x000000080a0a7981 */ /* 0x000762000c1e1900 */
[----:B------:R-:W-:Y:S01]  /*0880*/  IADD3 R5, PT, PT, R5, 0x1, RZ ;  /* 0x0000000105057810 */ /* 0x000fe20007ffe0ff */
[----:B------:R-:W-:Y:S06]  /*0890*/  BRA `(.L_x_11) ;  /* 0x0000000000287947 */ /* 0x000fec0003800000 */
.L_x_10:
[----:B------:R-:W-:Y:S01]  /*08a0*/  ISETP.GE.U32.AND P2, PT, R11, R14, PT ;  /* 0x0000000e0b00720c */ /* 0x000fe20003f46070 */
[----:B------:R-:W-:Y:S01]  /*08b0*/  @!P0 VIADD R10, R10, 0x1 ;  /* 0x000000010a0a8836 */ /* 0x000fe20000000000 */
[----:B------:R-:W-:-:S04]  /*08c0*/  LOP3.LUT R11, R5, R0, RZ, 0x3c, !PT ;  /* 0x00000000050b7212 */ /* 0x000fc800078e3cff */
[----:B------:R-:W-:-:S07]  /*08d0*/  ISETP.GE.AND P3, PT, R11, RZ, PT ;  /* 0x000000ff0b00720c */ /* 0x000fce0003f66270 */
[----:B------:R-:W-:-:S06]  /*08e0*/  @P2 IADD3 R10, PT, PT, R10, 0x1, RZ ;  /* 0x000000010a0a2810 */ /* 0x000fcc0007ffe0ff */
[----:B------:R-:W-:-:S05]  /*08f0*/  @!P3 IMAD.MOV R10, RZ, RZ, -R10 ;  /* 0x000000ffff0ab224 */ /* 0x000fca00078e0a0a */
[----:B------:R-:W-:-:S05]  /*0900*/  SEL R11, R13, R10, !P1 ;  /* 0x0000000a0d0b7207 */ /* 0x000fca0004800000 */
[----:B--2---:R-:W-:-:S06]  /*0910*/  IMAD.WIDE R10, R11, 0x4, R8 ;  /* 0x000000040b0a7825 */ /* 0x004fcc00078e0208 */
[----:B------:R0:W5:Y:S01]  /*0920*/  LDG.E R10, desc[UR8][R10.64] ;  /* 0x000000080a0a7981 */ /* 0x000162000c1e1900 */
[----:B------:R-:W-:-:S07]  /*0930*/  IADD3 R5, PT, PT, R5, R0, RZ ;  /* 0x0000000005057210 */ /* 0x000fce0007ffe0ff */
.L_x_11:
[----:B------:R-:W-:Y:S05]  /*0940*/  BSYNC.RECONVERGENT B1 ;  /* 0x0000000000017941 */ /* 0x000fea0003800200 */
.L_x_7:
[----:B------:R-:W-:Y:S01]  /*0950*/  ISETP.GE.AND P0, PT, R5, R2, PT ;  /* 0x000000020500720c */ /* 0x000fe20003f06270 */
[----:B-----5:R-:W-:-:S12]  /*0960*/  FADD R3, R10, R3 ;  /* 0x000000030a037221 */ /* 0x020fd80000000000 */
[----:B------:R-:W-:Y:S05]  /*0970*/  @!P0 BRA `(.L_x_12) ;  /* 0xfffffffc00348947 */ /* 0x000fea000383ffff */
[----:B------:R-:W-:Y:S05]  /*0980*/  BSYNC.RECONVERGENT B0 ;  /* 0x0000000000007941 */ /* 0x000fea0003800200 */
.L_x_6:
[----:B-1----:R-:W1:Y:S02]  /*0990*/  LDC.64 R6, c[0x0][0x398] ;  /* 0x0000e600ff067b82 */ /* 0x002e640000000a00 */
[----:B-1----:R-:W-:-:S04]  /*09a0*/  VIADDMNMX R4, R7, R6, R4, PT ;  /* 0x0000000607047246 */ /* 0x002fc80003800104 */
[----:B------:R-:W-:-:S13]  /*09b0*/  ISETP.GE.AND P0, PT, R27, R4, PT ;  /* 0x000000041b00720c */ /* 0x000fda0003f06270 */
[----:B------:R-:W-:Y:S05]  /*09c0*/  @P0 EXIT ;  /* 0x000000000000094d */ /* 0x000fea0003800000 */
[----:B------:R-:W-:Y:S01]  /*09d0*/  IMAD.IADD R0, R4, 0x1, -R27 ;  /* 0x0000000104007824 */ /* 0x000fe200078e0a1b */
[----:B------:R-:W-:Y:S01]  /*09e0*/  BSSY.RECONVERGENT B0, `(.L_x_13) ;  /* 0x0000023000007945 */ /* 0x000fe20003800200 */
[----:B------:R-:W-:Y:S02]  /*09f0*/  I2FP.F32.S32 R6, R7 ;  /* 0x0000000700067245 */ /* 0x000fe40000201400 */
[----:B------:R-:W-:Y:S02]  /*0a00*/  MOV R5, R27 ;  /* 0x0000001b00057202 */ /* 0x000fe40000000f00 */
[----:B------:R-:W-:-:S13]  /*0a10*/  LOP3.LUT P0, R0, R0, 0x3, RZ, 0xc0, !PT ;  /* 0x0000000300007812 */ /* 0x000fda000780c0ff */
[----:B------:R-:W-:Y:S05]  /*0a20*/  @!P0 BRA `(.L_x_14) ;  /* 0x0000000000788947 */ /* 0x000fea0003800000 */
[----:B------:R-:W1:Y:S01]  /*0a30*/  LDC.64 R16, c[0x0][0x380] ;  /* 0x0000e000ff107b82 */ /* 0x000e620000000a00 */
[----:B------:R-:W-:Y:S01]  /*0a40*/  IMAD.MOV R26, RZ, RZ, -R0 ;  /* 0x000000ffff1a7224 */ /* 0x000fe200078e0a00 */
[----:B------:R-:W-:-:S06]  /*0a50*/  MOV R5, R27 ;  /* 0x0000001b00057202 */ /* 0x000fcc0000000f00 */
[----:B------:R-:W4:Y:S08]  /*0a60*/  LDC.64 R20, c[0x0][0x380] ;  /* 0x0000e000ff147b82 */ /* 0x000f300000000a00 */
[----:B------:R-:W0:Y:S01]  /*0a70*/  LDC.64 R18, c[0x0][0x390] ;  /* 0x0000e400ff127b82 */ /* 0x000e220000000a00 */
[----:B-1----:R-:W-:-:S07]  /*0a80*/  IMAD.WIDE R16, R7, 0x4, R16 ;  /* 0x0000000407107825 */ /* 0x002fce00078e0210 */
.L_x_17:
[----:B------:R-:W1:Y:S01]  /*0a90*/  MUFU.RCP R7, R6 ;  /* 0x0000000600077308 */ /* 0x000e620000001000 */
[----:B------:R-:W-:Y:S01]  /*0aa0*/  BSSY.RECONVERGENT B1, `(.L_x_15) ;  /* 0x000000d000017945 */ /* 0x000fe20003800200 */
[----:B------:R-:W-:-:S04]  /*0ab0*/  IMAD.WIDE R14, R5, 0x4, R16 ;  /* 0x00000004050e7825 */ /* 0x000fc800078e0210 */
[C---:B----4-:R-:W-:Y:S02]  /*0ac0*/  IMAD.WIDE R12, R5.reuse, 0x4, R20 ;  /* 0x00000004050c7825 */ /* 0x050fe400078e0214 */
[----:B------:R-:W4:Y:S02]  /*0ad0*/  FCHK P0, R3, R6 ;  /* 0x0000000603007302 */ /* 0x000f240000000000 */
[----:B0--3--:R-:W-:-:S04]  /*0ae0*/  IMAD.WIDE R10, R5, 0x4, R18 ;  /* 0x00000004050a7825 */ /* 0x009fc800078e0212 */
[----:B-1----:R-:W-:-:S04]  /*0af0*/  FFMA R0, -R6, R7, 1 ;  /* 0x3f80000006007423 */ /* 0x002fc80000000107 */
[----:B------:R-:W-:-:S04]  /*0b00*/  FFMA R0, R7, R0, R7 ;  /* 0x0000000007007223 */ /* 0x000fc80000000007 */
[----:B------:R-:W-:-:S04]  /*0b10*/  FFMA R7, R0, R3, RZ ;  /* 0x0000000300077223 */ /* 0x000fc800000000ff */
[----:B------:R-:W-:-:S04]  /*0b20*/  FFMA R2, -R6, R7, R3 ;  /* 0x0000000706027223 */ /* 0x000fc80000000103 */
[----:B------:R-:W-:Y:S01]  /*0b30*/  FFMA R0, R0, R2, R7 ;  /* 0x0000000200007223 */ /* 0x000fe20000000007 */
[----:B----4-:R-:W-:Y:S06]  /*0b40*/  @!P0 BRA `(.L_x_16) ;  /* 0x0000000000088947 */ /* 0x010fec0003800000 */
[----:B------:R-:W-:-:S07]  /*0b50*/  MOV R2, 0xb70 ;  /* 0x00000b7000027802 */ /* 0x000fce0000000f00 */
[----:B--2---:R-:W-:Y:S05]  /*0b60*/  CALL.REL.NOINC `($__internal_0_$__cuda_sm3x_div_rn_noftz_f32_slowpath) ;  /* 0x0000000400ac7944 */ /* 0x004fea0003c00000 */
.L_x_16:
[----:B------:R-:W-:Y:S05]  /*0b70*/  BSYNC.RECONVERGENT B1 ;  /* 0x0000000000017941 */ /* 0x000fea0003800200 */
.L_x_15:
[----:B------:R1:W-:Y:S04]  /*0b80*/  STG.E desc[UR8][R10.64], R0 ;  /* 0x000000000a007986 */ /* 0x0003e8000c101908 */
[----:B------:R-:W3:Y:S04]  /*0b90*/  LDG.E R12, desc[UR8][R12.64] ;  /* 0x000000080c0c7981 */ /* 0x000ee8000c1e1900 */
[----:B------:R-:W4:Y:S01]  /*0ba0*/  LDG.E R14, desc[UR8][R14.64] ;  /* 0x000000080e0e7981 */ /* 0x000f22000c1e1900 */
[----:B------:R-:W-:Y:S01]  /*0bb0*/  VIADD R26, R26, 0x1 ;  /* 0x000000011a1a7836 */ /* 0x000fe20000000000 */
[----:B------:R-:W-:-:S04]  /*0bc0*/  IADD3 R5, PT, PT, R5, 0x1, RZ ;  /* 0x0000000105057810 */ /* 0x000fc80007ffe0ff */
[----:B------:R-:W-:Y:S01]  /*0bd0*/  ISETP.NE.AND P0, PT, R26, RZ, PT ;  /* 0x000000ff1a00720c */ /* 0x000fe20003f05270 */
[----:B---3--:R-:W-:-:S04]  /*0be0*/  FADD R3, -R12, R3 ;  /* 0x000000030c037221 */ /* 0x008fc80000000100 */
[----:B----4-:R-:W-:-:S08]  /*0bf0*/  FADD R3, R3, R14 ;  /* 0x0000000e03037221 */ /* 0x010fd00000000000 */
[----:B-1----:R-:W-:Y:S05]  /*0c00*/  @P0 BRA `(.L_x_17) ;  /* 0xfffffffc00a00947 */ /* 0x002fea000383ffff */
.L_x_14:
[----:B------:R-:W-:Y:S05]  /*0c10*/  BSYNC.RECONVERGENT B0 ;  /* 0x0000000000007941 */ /* 0x000fea0003800200 */
.L_x_13:
[----:B------:R-:W-:-:S05]  /*0c20*/  IMAD.IADD R0, R27, 0x1, -R4 ;  /* 0x000000011b007824 */ /* 0x000fca00078e0a04 */
[----:B------:R-:W-:-:S13]  /*0c30*/  ISETP.GT.U32.AND P0, PT, R0, -0x4, PT ;  /* 0xfffffffc0000780c */ /* 0x000fda0003f04070 */
[----:B------:R-:W-:Y:S05]  /*0c40*/  @P0 EXIT ;  /* 0x000000000000094d */ /* 0x000fea0003800000 */
[----:B------:R-:W1:Y:S01]  /*0c50*/  LDC R7, c[0x0][0x39c] ;  /* 0x0000e700ff077b82 */ /* 0x000e620000000800 */
[----:B------:R-:W4:Y:S01]  /*0c60*/  LDCU.64 UR6, c[0x0][0x390] ;  /* 0x00007200ff0677ac */ /* 0x000f220008000a00 */
[----:B------:R-:W-:Y:S01]  /*0c70*/  IADD3 R4, PT, PT, -R4, R5, RZ ;  /* 0x0000000504047210 */ /* 0x000fe20007ffe1ff */
[----:B------:R-:W5:Y:S05]  /*0c80*/  LDCU.64 UR4, c[0x0][0x380] ;  /* 0x00007000ff0477ac */ /* 0x000f6a0008000a00 */
[----:B0--3--:R-:W1:Y:S01]  /*0c90*/  LDC.64 R10, c[0x0][0x380] ;  /* 0x0000e000ff0a7b82 */ /* 0x009e620000000a00 */
[----:B----4-:R-:W-:Y:S02]  /*0ca0*/  UIADD3 UR6, UP0, UPT, UR6, 0x8, URZ ;  /* 0x0000000806067890 */ /* 0x010fe4000ff1e0ff */
[----:B-----5:R-:W-:-:S02]  /*0cb0*/  UIADD3 UR4, UP1, UPT, UR4, 0xc, URZ ;  /* 0x0000000c04047890 */ /* 0x020fc4000ff3e0ff */
[----:B------:R-:W-:Y:S02]  /*0cc0*/  UIADD3.X UR7, UPT, UPT, URZ, UR7, URZ, UP0, !UPT ;  /* 0x00000007ff077290 */ /* 0x000fe400087fe4ff */
[----:B------:R-:W-:Y:S01]  /*0cd0*/  UIADD3.X UR5, UPT, UPT, URZ, UR5, URZ, UP1, !UPT ;  /* 0x00000005ff057290 */ /* 0x000fe20008ffe4ff */
[----:B-1----:R-:W-:-:S11]  /*0ce0*/  IMAD.WIDE R10, R7, 0x4, R10 ;  /* 0x00000004070a7825 */ /* 0x002fd600078e020a */
.L_x_26:
[----:B------:R-:W0:Y:S01]  /*0cf0*/  MUFU.RCP R7, R6 ;  /* 0x0000000600077308 */ /* 0x000e220000001000 */
[----:B------:R-:W-:Y:S01]  /*0d00*/  MOV R17, UR7 ;  /* 0x0000000700117c02 */ /* 0x000fe20008000f00 */
[----:B------:R-:W-:Y:S01]  /*0d10*/  IMAD.U32 R16, RZ, RZ, UR6 ;  /* 0x00000006ff107e24 */ /* 0x000fe2000f8e00ff */
[----:B------:R-:W-:Y:S01]  /*0d20*/  MOV R15, UR5 ;  /* 0x00000005000f7c02 */ /* 0x000fe20008000f00 */
[----:B------:R-:W-:Y:S01]  /*0d30*/  IMAD.U32 R14, RZ, RZ, UR4 ;  /* 0x00000004ff0e7e24 */ /* 0x000fe2000f8e00ff */
[----:B------:R-:W-:Y:S01]  /*0d40*/  BSSY.RECONVERGENT B0, `(.L_x_18) ;  /* 0x000000e000007945 */ /* 0x000fe20003800200 */
[C---:B------:R-:W-:Y:S02]  /*0d50*/  IMAD.WIDE R12, R5.reuse, 0x4, R10 ;  /* 0x00000004050c7825 */ /* 0x040fe400078e020a */
[----:B------:R-:W1:Y:S02]  /*0d60*/  FCHK P0, R3, R6 ;  /* 0x0000000603007302 */ /* 0x000e640000000000 */
[----:B------:R-:W-:-:S04]  /*0d70*/  IMAD.WIDE R16, R5, 0x4, R16 ;  /* 0x0000000405107825 */ /* 0x000fc800078e0210 */
[----:B------:R-:W-:-:S04]  /*0d80*/  IMAD.WIDE R14, R5, 0x4, R14 ;  /* 0x00000004050e7825 */ /* 0x000fc800078e020e */
[----:B0-----:R-:W-:-:S04]  /*0d90*/  FFMA R0, -R6, R7, 1 ;  /* 0x3f80000006007423 */ /* 0x001fc80000000107 */
[----:B------:R-:W-:-:S04]  /*0da0*/  FFMA R0, R7, R0, R7 ;  /* 0x0000000007007223 */ /* 0x000fc80000000007 */
[----:B------:R-:W-:-:S04]  /*0db0*/  FFMA R7, R0, R3, RZ ;  /* 0x0000000300077223 */ /* 0x000fc800000000ff */
[----:B------:R-:W-:-:S04]  /*0dc0*/  FFMA R2, -R6, R7, R3 ;  /* 0x0000000706027223 */ /* 0x000fc80000000103 */
[----:B------:R-:W-:Y:S01]  /*0dd0*/  FFMA R7, R0, R2, R7 ;  /* 0x0000000200077223 */ /* 0x000fe20000000007 */
[----:B-1----:R-:W-:Y:S06]  /*0de0*/  @!P0 BRA `(.L_x_19) ;  /* 0x00000000000c8947 */ /* 0x002fec0003800000 */
[----:B------:R-:W-:-:S07]  /*0df0*/  MOV R2, 0xe10 ;  /* 0x00000e1000027802 */ /* 0x000fce0000000f00 */
[----:B--2---:R-:W-:Y:S05]  /*0e00*/  CALL.REL.NOINC `($__internal_0_$__cuda_sm3x_div_rn_noftz_f32_slowpath) ;  /* 0x0000000400047944 */ /* 0x004fea0003c00000 */
[----:B------:R-:W-:-:S07]  /*0e10*/  IMAD.MOV.U32 R7, RZ, RZ, R0 ;  /* 0x000000ffff077224 */ /* 0x000fce00078e0000 */
.L_x_19:
[----:B------:R-:W-:Y:S05]  /*0e20*/  BSYNC.RECONVERGENT B0 ;  /* 0x0000000000007941 */ /* 0x000fea0003800200 */
.L_x_18:
[----:B------:R0:W-:Y:S04]  /*0e30*/  STG.E desc[UR8][R16.64+-0x8], R7 ;  /* 0xfffff80710007986 */ /* 0x0001e8000c101908 */
[----:B------:R-:W3:Y:S04]  /*0e40*/  LDG.E R0, desc[UR8][R14.64+-0xc] ;  /* 0xfffff4080e007981 */ /* 0x000ee8000c1e1900 */
[----:B------:R-:W4:Y:S01]  /*0e50*/  LDG.E R2, desc[UR8][R12.64] ;  /* 0x000000080c027981 */ /* 0x000f22000c1e1900 */
[----:B--2---:R-:W1:Y:S01]  /*0e60*/  MUFU.RCP R9, R6 ;  /* 0x0000000600097308 */ /* 0x004e620000001000 */
[----:B------:R-:W-:Y:S01]  /*0e70*/  BSSY.RECONVERGENT B0, `(.L_x_20) ;  /* 0x000000d000007945 */ /* 0x000fe20003800200 */
[----:B---3--:R-:W-:Y:S01]  /*0e80*/  FADD R3, -R0, R3 ;  /* 0x0000000300037221 */ /* 0x008fe20000000100 */
[----:B-1----:R-:W-:-:S03]  /*0e90*/  FFMA R0, -R6, R9, 1 ;  /* 0x3f80000006007423 */ /* 0x002fc60000000109 */
[----:B----4-:R-:W-:Y:S01]  /*0ea0*/  FADD R3, R3, R2 ;  /* 0x0000000203037221 */ /* 0x010fe20000000000 */
[----:B------:R-:W-:-:S03]  /*0eb0*/  FFMA R0, R9, R0, R9 ;  /* 0x0000000009007223 */ /* 0x000fc60000000009 */
[----:B------:R-:W1:Y:S01]  /*0ec0*/  FCHK P0, R3, R6 ;  /* 0x0000000603007302 */ /* 0x000e620000000000 */
[----:B------:R-:W-:-:S04]  /*0ed0*/  FFMA R9, R0, R3, RZ ;  /* 0x0000000300097223 */ /* 0x000fc800000000ff */
[----:B------:R-:W-:-:S04]  /*0ee0*/  FFMA R2, -R6, R9, R3 ;  /* 0x0000000906027223 */ /* 0x000fc80000000103 */
[----:B------:R-:W-:Y:S01]  /*0ef0*/  FFMA R9, R0, R2, R9 ;  /* 0x0000000200097223 */ /* 0x000fe20000000009 */
[----:B01----:R-:W-:Y:S06]  /*0f00*/  @!P0 BRA `(.L_x_21) ;  /* 0x00000000000c8947 */ /* 0x003fec0003800000 */
[----:B------:R-:W-:-:S07]  /*0f10*/  MOV R2, 0xf30 ;  /* 0x00000f3000027802 */ /* 0x000fce0000000f00 */
[----:B------:R-:W-:Y:S05]  /*0f20*/  CALL.REL.NOINC `($__internal_0_$__cuda_sm3x_div_rn_noftz_f32_slowpath) ;  /* 0x0000000000bc7944 */ /* 0x000fea0003c00000 */
[----:B------:R-:W-:-:S07]  /*0f30*/  MOV R9, R0 ;  /* 0x0000000000097202 */ /* 0x000fce0000000f00 */
.L_x_21:
[----:B------:R-:W-:Y:S05]  /*0f40*/  BSYNC.RECONVERGENT B0 ;  /* 0x0000000000007941 */ /* 0x000fea0003800200 */
.L_x_20:
[----:B------:R0:W-:Y:S04]  /*0f50*/  STG.E desc[UR8][R16.64+-0x4], R9 ;  /* 0xfffffc0910007986 */ /* 0x0001e8000c101908 */
[----:B------:R-:W2:Y:S04]  /*0f60*/  LDG.E R0, desc[UR8][R14.64+-0x8] ;  /* 0xfffff8080e007981 */ /* 0x000ea8000c1e1900 */
[----:B------:R-:W3:Y:S01]  /*0f70*/  LDG.E R2, desc[UR8][R12.64+0x4] ;  /* 0x000004080c027981 */ /* 0x000ee2000c1e1900 */
[----:B------:R-:W1:Y:S01]  /*0f80*/  MUFU.RCP R7, R6 ;  /* 0x0000000600077308 */ /* 0x000e620000001000 */
[----:B------:R-:W-:Y:S01]  /*0f90*/  BSSY.RECONVERGENT B0, `(.L_x_22) ;  /* 0x000000d000007945 */ /* 0x000fe20003800200 */
[----:B--2---:R-:W-:Y:S01]  /*0fa0*/  FADD R3, R3, -R0 ;  /* 0x8000000003037221 */ /* 0x004fe20000000000 */
[----:B-1----:R-:W-:-:S03]  /*0fb0*/  FFMA R0, -R6, R7, 1 ;  /* 0x3f80000006007423 */ /* 0x002fc60000000107 */
[----:B---3--:R-:W-:Y:S01]  /*0fc0*/  FADD R3, R3, R2 ;  /* 0x0000000203037221 */ /* 0x008fe20000000000 */
        /* <DEDUP_REMOVED lines=8> */
[----:B------:R-:W-:-:S07]  /*1050*/  IMAD.MOV.U32 R7, RZ, RZ, R0 ;  /* 0x000000ffff077224 */ /* 0x000fce00078e0000 */
.L_x_23:
[----:B------:R-:W-:Y:S05]  /*1060*/  BSYNC.RECONVERGENT B0 ;  /* 0x0000000000007941 */ /* 0x000fea0003800200 */
.L_x_22:
        /* <DEDUP_REMOVED lines=16> */
.L_x_25:
[----:B------:R-:W-:Y:S05]  /*1170*/  BSYNC.RECONVERGENT B0 ;  /* 0x0000000000007941 */ /* 0x000fea0003800200 */
.L_x_24:
[----:B------:R0:W-:Y:S04]  /*1180*/  STG.E desc[UR8][R16.64+0x4], R0 ;  /* 0x0000040010007986 */ /* 0x0001e8000c101908 */
[----:B------:R-:W2:Y:S04]  /*1190*/  LDG.E R14, desc[UR8][R14.64] ;  /* 0x000000080e0e7981 */ /* 0x000ea8000c1e1900 */
[----:B------:R-:W3:Y:S01]  /*11a0*/  LDG.E R12, desc[UR8][R12.64+0xc] ;  /* 0x00000c080c0c7981 */ /* 0x000ee2000c1e1900 */
[----:B------:R-:W-:Y:S01]  /*11b0*/  IADD3 R4, PT, PT, R4, 0x4, RZ ;  /* 0x0000000404047810 */ /* 0x000fe20007ffe0ff */
[----:B------:R-:W-:-:S03]  /*11c0*/  VIADD R5, R5, 0x4 ;  /* 0x0000000405057836 */ /* 0x000fc60000000000 */
[----:B------:R-:W-:Y:S01]  /*11d0*/  ISETP.NE.AND P0, PT, R4, RZ, PT ;  /* 0x000000ff0400720c */ /* 0x000fe20003f05270 */
[----:B--2---:R-:W-:-:S04]  /*11e0*/  FADD R3, R3, -R14 ;  /* 0x8000000e03037221 */ /* 0x004fc80000000000 */
[----:B---3--:R-:W-:-:S08]  /*11f0*/  FADD R3, R3, R12 ;  /* 0x0000000c03037221 */ /* 0x008fd00000000000 */
[----:B0-----:R-:W-:Y:S05]  /*1200*/  @P0 BRA `(.L_x_26) ;  /* 0xfffffff800b80947 */ /* 0x001fea000383ffff */
[----:B------:R-:W-:Y:S05]  /*1210*/  EXIT ;  /* 0x000000000000794d */ /* 0x000fea0003800000 */
        .weak           $__internal_0_$__cuda_sm3x_div_rn_noftz_f32_slowpath
        .type           $__internal_0_$__cuda_sm3x_div_rn_noftz_f32_slowpath,@function
        .size           $__internal_0_$__cuda_sm3x_div_rn_noftz_f32_slowpath,(.L_x_39 - $__internal_0_$__cuda_sm3x_div_rn_noftz_f32_slowpath)
$__internal_0_$__cuda_sm3x_div_rn_noftz_f32_slowpath:
[--C-:B------:R-:W-:Y:S01]  /*1220*/  SHF.R.U32.HI R7, RZ, 0x17, R6.reuse ;  /* 0x00000017ff077819 */ /* 0x100fe20000011606 */
[----:B------:R-:W-:Y:S01]  /*1230*/  BSSY.RECONVERGENT B2, `(.L_x_27) ;  /* 0x0000064000027945 */ /* 0x000fe20003800200 */
[----:B------:R-:W-:Y:S01]  /*1240*/  SHF.R.U32.HI R22, RZ, 0x17, R3 ;  /* 0x00000017ff167819 */ /* 0x000fe20000011603 */
[----:B------:R-:W-:Y:S01]  /*1250*/  IMAD.MOV.U32 R24, RZ, RZ, R6 ;  /* 0x000000ffff187224 */ /* 0x000fe200078e0006 */
[----:B------:R-:W-:Y:S02]  /*1260*/  LOP3.LUT R7, R7, 0xff, RZ, 0xc0, !PT ;  /* 0x000000ff07077812 */ /* 0x000fe400078ec0ff */
[----:B------:R-:W-:Y:S02]  /*1270*/  LOP3.LUT R22, R22, 0xff, RZ, 0xc0, !PT ;  /* 0x000000ff16167812 */ /* 0x000fe400078ec0ff */
[----:B------:R-:W-:Y:S02]  /*1280*/  IADD3 R0, PT, PT, R7, -0x1, RZ ;  /* 0xffffffff07007810 */ /* 0x000fe40007ffe0ff */
[----:B------:R-:W-:Y:S01]  /*1290*/  MOV R25, R3 ;  /* 0x0000000300197202 */ /* 0x000fe20000000f00 */
[----:B------:R-:W-:Y:S01]  /*12a0*/  VIADD R9, R22, 0xffffffff ;  /* 0xffffffff16097836 */ /* 0x000fe20000000000 */
[----:B------:R-:W-:-:S04]  /*12b0*/  ISETP.GT.U32.AND P0, PT, R0, 0xfd, PT ;  /* 0x000000fd0000780c */ /* 0x000fc80003f04070 */
[----:B------:R-:W-:-:S13]  /*12c0*/  ISETP.GT.U32.OR P0, PT, R9, 0xfd, P0 ;  /* 0x000000fd0900780c */ /* 0x000fda0000704470 */
[----:B------:R-:W-:Y:S01]  /*12d0*/  @!P0 MOV R8, RZ ;  /* 0x000000ff00088202 */ /* 0x000fe20000000f00 */
[----:B------:R-:W-:Y:S06]  /*12e0*/  @!P0 BRA `(.L_x_28) ;  /* 0x00000000005c8947 */ /* 0x000fec0003800000 */
[----:B------:R-:W-:Y:S02]  /*12f0*/  FSETP.GTU.FTZ.AND P0, PT, |R3|, +INF , PT ;  /* 0x7f8000000300780b */ /* 0x000fe40003f1c200 */
[----:B------:R-:W-:-:S04]  /*1300*/  FSETP.GTU.FTZ.AND P1, PT, |R6|, +INF , PT ;  /* 0x7f8000000600780b */ /* 0x000fc80003f3c200 */
[----:B------:R-:W-:-:S13]  /*1310*/  PLOP3.LUT P0, PT, P0, P1, PT, 0xf8, 0x8f ;  /* 0x00000000008f781c */ /* 0x000fda0000703f70 */
[----:B------:R-:W-:Y:S05]  /*1320*/  @P0 BRA `(.L_x_29) ;  /* 0x00000004004c0947 */ /* 0x000fea0003800000 */
[----:B------:R-:W-:-:S13]  /*1330*/  LOP3.LUT P0, RZ, R24, 0x7fffffff, R25, 0xc8, !PT ;  /* 0x7fffffff18ff7812 */ /* 0x000fda000780c819 */
[----:B------:R-:W-:Y:S05]  /*1340*/  @!P0 BRA `(.L_x_30) ;  /* 0x00000004003c8947 */ /* 0x000fea0003800000 */
[C---:B------:R-:W-:Y:S02]  /*1350*/  FSETP.NEU.FTZ.AND P1, PT, |R3|.reuse, +INF , PT ;  /* 0x7f8000000300780b */ /* 0x040fe40003f3d200 */
[----:B------:R-:W-:Y:S02]  /*1360*/  FSETP.NEU.FTZ.AND P2, PT, |R6|, +INF , PT ;  /* 0x7f8000000600780b */ /* 0x000fe40003f5d200 */
[----:B------:R-:W-:-:S11]  /*1370*/  FSETP.NEU.FTZ.AND P0, PT, |R3|, +INF , PT ;  /* 0x7f8000000300780b */ /* 0x000fd60003f1d200 */
[----:B------:R-:W-:Y:S05]  /*1380*/  @!P2 BRA !P1, `(.L_x_30) ;  /* 0x00000004002ca947 */ /* 0x000fea0004800000 */
[----:B------:R-:W-:-:S04]  /*1390*/  LOP3.LUT P1, RZ, R25, 0x7fffffff, RZ, 0xc0, !PT ;  /* 0x7fffffff19ff7812 */ /* 0x000fc8000782c0ff */
[----:B------:R-:W-:-:S13]  /*13a0*/  PLOP3.LUT P1, PT, P2, P1, PT, 0x2f, 0xf2 ;  /* 0x0000000000f2781c */ /* 0x000fda0001722577 */
[----:B------:R-:W-:Y:S05]  /*13b0*/  @P1 BRA `(.L_x_31) ;  /* 0x0000000400181947 */ /* 0x000fea0003800000 */
[----:B------:R-:W-:-:S04]  /*13c0*/  LOP3.LUT P1, RZ, R24, 0x7fffffff, RZ, 0xc0, !PT ;  /* 0x7fffffff18ff7812 */ /* 0x000fc8000782c0ff */
[----:B------:R-:W-:-:S13]  /*13d0*/  PLOP3.LUT P0, PT, P0, P1, PT, 0x2f, 0xf2 ;  /* 0x0000000000f2781c */ /* 0x000fda0000702577 */
[----:B------:R-:W-:Y:S05]  /*13e0*/  @P0 BRA `(.L_x_32) ;  /* 0x0000000400000947 */ /* 0x000fea0003800000 */
[----:B------:R-:W-:Y:S02]  /*13f0*/  ISETP.GE.AND P0, PT, R9, RZ, PT ;  /* 0x000000ff0900720c */ /* 0x000fe40003f06270 */
[----:B------:R-:W-:-:S11]  /*1400*/  ISETP.GE.AND P1, PT, R0, RZ, PT ;  /* 0x000000ff0000720c */ /* 0x000fd60003f26270 */
[----:B------:R-:W-:Y:S01]  /*1410*/  @P0 IMAD.MOV.U32 R8, RZ, RZ, RZ ;  /* 0x000000ffff080224 */ /* 0x000fe200078e00ff */
[----:B------:R-:W-:Y:S01]  /*1420*/  @!P0 MOV R8, 0xffffffc0 ;  /* 0xffffffc000088802 */ /* 0x000fe20000000f00 */
[----:B------:R-:W-:Y:S01]  /*1430*/  @!P0 FFMA R25, R3, 1.84467440737095516160e+19, RZ ;  /* 0x5f80000003198823 */ /* 0x000fe200000000ff */
[----:B------:R-:W-:-:S03]  /*1440*/  @!P1 FFMA R24, R6, 1.84467440737095516160e+19, RZ ;  /* 0x5f80000006189823 */ /* 0x000fc600000000ff */
[----:B------:R-:W-:-:S07]  /*1450*/  @!P1 VIADD R8, R8, 0x40 ;  /* 0x0000004008089836 */ /* 0x000fce0000000000 */
.L_x_28:
[----:B------:R-:W-:Y:S01]  /*1460*/  LEA R9, R7, 0xc0800000, 0x17 ;  /* 0xc080000007097811 */ /* 0x000fe200078eb8ff */
[----:B------:R-:W-:Y:S01]  /*1470*/  VIADD R22, R22, 0xffffff81 ;  /* 0xffffff8116167836 */ /* 0x000fe20000000000 */
[----:B------:R-:W-:Y:S02]  /*1480*/  BSSY.RECONVERGENT B3, `(.L_x_33) ;  /* 0x0000035000037945 */ /* 0x000fe40003800200 */
[----:B------:R-:W-:-:S04]  /*1490*/  IADD3 R28, PT, PT, -R9, R24, RZ ;  /* 0x00000018091c7210 */ /* 0x000fc80007ffe1ff */
[----:B------:R-:W0:Y:S01]  /*14a0*/  MUFU.RCP R0, R28 ;  /* 0x0000001c00007308 */ /* 0x000e220000001000 */
[----:B------:R-:W-:-:S04]  /*14b0*/  FADD.FTZ R23, -R28, -RZ ;  /* 0x800000ff1c177221 */ /* 0x000fc80000010100 */
[----:B0-----:R-:W-:-:S04]  /*14c0*/  FFMA R9, R0, R23, 1 ;  /* 0x3f80000000097423 */ /* 0x001fc80000000017 */
[----:B------:R-:W-:Y:S01]  /*14d0*/  FFMA R9, R0, R9, R0 ;  /* 0x0000000900097223 */ /* 0x000fe20000000000 */
[----:B------:R-:W-:-:S04]  /*14e0*/  IMAD R0, R22, -0x800000, R25 ;  /* 0xff80000016007824 */ /* 0x000fc800078e0219 */
[----:B------:R-:W-:-:S04]  /*14f0*/  FFMA R24, R0, R9, RZ ;  /* 0x0000000900187223 */ /* 0x000fc800000000ff */
[----:B------:R-:W-:-:S04]  /*1500*/  FFMA R25, R23, R24, R0 ;  /* 0x0000001817197223 */ /* 0x000fc80000000000 */
[----:B------:R-:W-:Y:S01]  /*1510*/  FFMA R24, R9, R25, R24 ;  /* 0x0000001909187223 */ /* 0x000fe20000000018 */
[----:B------:R-:W-:-:S03]  /*1520*/  IADD3 R25, PT, PT, R22, 0x7f, -R7 ;  /* 0x0000007f16197810 */ /* 0x000fc60007ffe807 */
[----:B------:R-:W-:Y:S01]  /*1530*/  FFMA R23, R23, R24, R0 ;  /* 0x0000001817177223 */ /* 0x000fe20000000000 */
[----:B------:R-:W-:-:S03]  /*1540*/  IADD3 R25, PT, PT, R25, R8, RZ ;  /* 0x0000000819197210 */ /* 0x000fc60007ffe0ff */
[----:B------:R-:W-:-:S05]  /*1550*/  FFMA R0, R9, R23, R24 ;  /* 0x0000001709007223 */ /* 0x000fca0000000018 */
[----:B------:R-:W-:-:S04]  /*1560*/  SHF.R.U32.HI R7, RZ, 0x17, R0 ;  /* 0x00000017ff077819 */ /* 0x000fc80000011600 */
[----:B------:R-:W-:-:S05]  /*1570*/  LOP3.LUT R8, R7, 0xff, RZ, 0xc0, !PT ;  /* 0x000000ff07087812 */ /* 0x000fca00078ec0ff */
[----:B------:R-:W-:-:S05]  /*1580*/  IMAD.IADD R7, R8, 0x1, R25 ;  /* 0x0000000108077824 */ /* 0x000fca00078e0219 */
[----:B------:R-:W-:-:S04]  /*1590*/  IADD3 R8, PT, PT, R7, -0x1, RZ ;  /* 0xffffffff07087810 */ /* 0x000fc80007ffe0ff */
[----:B------:R-:W-:-:S13]  /*15a0*/  ISETP.GE.U32.AND P0, PT, R8, 0xfe, PT ;  /* 0x000000fe0800780c */ /* 0x000fda0003f06070 */
[----:B------:R-:W-:Y:S05]  /*15b0*/  @!P0 BRA `(.L_x_34) ;  /* 0x0000000000808947 */ /* 0x000fea0003800000 */
[----:B------:R-:W-:-:S13]  /*15c0*/  ISETP.GT.AND P0, PT, R7, 0xfe, PT ;  /* 0x000000fe0700780c */ /* 0x000fda0003f04270 */
[----:B------:R-:W-:Y:S05]  /*15d0*/  @P0 BRA `(.L_x_35) ;  /* 0x00000000006c0947 */ /* 0x000fea0003800000 */
[----:B------:R-:W-:-:S13]  /*15e0*/  ISETP.GE.AND P0, PT, R7, 0x1, PT ;  /* 0x000000010700780c */ /* 0x000fda0003f06270 */
[----:B------:R-:W-:Y:S05]  /*15f0*/  @P0 BRA `(.L_x_36) ;  /* 0x0000000000740947 */ /* 0x000fea0003800000 */
[----:B------:R-:W-:Y:S02]  /*1600*/  ISETP.GE.AND P0, PT, R7, -0x18, PT ;  /* 0xffffffe80700780c */ /* 0x000fe40003f06270 */
[----:B------:R-:W-:-:S11]  /*1610*/  LOP3.LUT R0, R0, 0x80000000, RZ, 0xc0, !PT ;  /* 0x8000000000007812 */ /* 0x000fd600078ec0ff */
[----:B------:R-:W-:Y:S05]  /*1620*/  @!P0 BRA `(.L_x_36) ;  /* 0x0000000000688947 */ /* 0x000fea0003800000 */
[CCC-:B------:R-:W-:Y:S01]  /*1630*/  FFMA.RZ R8, R9.reuse, R23.reuse, R24.reuse ;  /* 0x0000001709087223 */ /* 0x1c0fe2000000c018 */
[CCC-:B------:R-:W-:Y:S01]  /*1640*/  FFMA.RP R22, R9.reuse, R23.reuse, R24.reuse ;  /* 0x0000001709167223 */ /* 0x1c0fe20000008018 */
[----:B------:R-:W-:Y:S01]  /*1650*/  FFMA.RM R23, R9, R23, R24 ;  /* 0x0000001709177223 */ /* 0x000fe20000004018 */
[C---:B------:R-:W-:Y:S01]  /*1660*/  VIADD R9, R7.reuse, 0x20 ;  /* 0x0000002007097836 */ /* 0x040fe20000000000 */
[C---:B------:R-:W-:Y:S02]  /*1670*/  ISETP.NE.AND P2, PT, R7.reuse, RZ, PT ;  /* 0x000000ff0700720c */ /* 0x040fe40003f45270 */
[----:B------:R-:W-:Y:S02]  /*1680*/  LOP3.LUT R8, R8, 0x7fffff, RZ, 0xc0, !PT ;  /* 0x007fffff08087812 */ /* 0x000fe400078ec0ff */
[----:B------:R-:W-:Y:S02]  /*1690*/  ISETP.NE.AND P1, PT, R7, RZ, PT ;  /* 0x000000ff0700720c */ /* 0x000fe40003f25270 */
[----:B------:R-:W-:-:S02]  /*16a0*/  LOP3.LUT R8, R8, 0x800000, RZ, 0xfc, !PT ;  /* 0x0080000008087812 */ /* 0x000fc400078efcff */
[----:B------:R-:W-:Y:S02]  /*16b0*/  IADD3 R7, PT, PT, -R7, RZ, RZ ;  /* 0x000000ff07077210 */ /* 0x000fe40007ffe1ff */
[----:B------:R-:W-:Y:S02]  /*16c0*/  SHF.L.U32 R9, R8, R9, RZ ;  /* 0x0000000908097219 */ /* 0x000fe400000006ff */
[----:B------:R-:W-:Y:S02]  /*16d0*/  FSETP.NEU.FTZ.AND P0, PT, R22, R23, PT ;  /* 0x000000171600720b */ /* 0x000fe40003f1d000 */
[----:B------:R-:W-:Y:S02]  /*16e0*/  SEL R7, R7, RZ, P2 ;  /* 0x000000ff07077207 */ /* 0x000fe40001000000 */
[----:B------:R-:W-:Y:S02]  /*16f0*/  ISETP.NE.AND P1, PT, R9, RZ, P1 ;  /* 0x000000ff0900720c */ /* 0x000fe40000f25270 */
[----:B------:R-:W-:-:S02]  /*1700*/  SHF.R.U32.HI R22, RZ, R7, R8 ;  /* 0x00000007ff167219 */ /* 0x000fc40000011608 */
[----:B------:R-:W-:Y:S02]  /*1710*/  PLOP3.LUT P0, PT, P0, P1, PT, 0xf8, 0x8f ;  /* 0x00000000008f781c */ /* 0x000fe40000703f70 */
[----:B------:R-:W-:Y:S02]  /*1720*/  SHF.R.U32.HI R8, RZ, 0x1, R22 ;  /* 0x00000001ff087819 */ /* 0x000fe40000011616 */
[----:B------:R-:W-:-:S04]  /*1730*/  SEL R7, RZ, 0x1, !P0 ;  /* 0x00000001ff077807 */ /* 0x000fc80004000000 */
[----:B------:R-:W-:-:S04]  /*1740*/  LOP3.LUT R7, R7, 0x1, R8, 0xf8, !PT ;  /* 0x0000000107077812 */ /* 0x000fc800078ef808 */
[----:B------:R-:W-:-:S05]  /*1750*/  LOP3.LUT R7, R7, R22, RZ, 0xc0, !PT ;  /* 0x0000001607077212 */ /* 0x000fca00078ec0ff */
[----:B------:R-:W-:-:S05]  /*1760*/  IMAD.IADD R7, R8, 0x1, R7 ;  /* 0x0000000108077824 */ /* 0x000fca00078e0207 */
[----:B------:R-:W-:Y:S01]  /*1770*/  LOP3.LUT R0, R7, R0, RZ, 0xfc, !PT ;  /* 0x0000000007007212 */ /* 0x000fe200078efcff */
[----:B------:R-:W-:Y:S06]  /*1780*/  BRA `(.L_x_36) ;  /* 0x0000000000107947 */ /* 0x000fec0003800000 */
.L_x_35:
[----:B------:R-:W-:-:S04]  /*1790*/  LOP3.LUT R0, R0, 0x80000000, RZ, 0xc0, !PT ;  /* 0x8000000000007812 */ /* 0x000fc800078ec0ff */
[----:B------:R-:W-:Y:S01]  /*17a0*/  LOP3.LUT R0, R0, 0x7f800000, RZ, 0xfc, !PT ;  /* 0x7f80000000007812 */ /* 0x000fe200078efcff */
[----:B------:R-:W-:Y:S06]  /*17b0*/  BRA `(.L_x_36) ;  /* 0x0000000000047947 */ /* 0x000fec0003800000 */
.L_x_34:
[----:B------:R-:W-:-:S07]  /*17c0*/  LEA R0, R25, R0, 0x17 ;  /* 0x0000000019007211 */ /* 0x000fce00078eb8ff */
.L_x_36:
[----:B------:R-:W-:Y:S05]  /*17d0*/  BSYNC.RECONVERGENT B3 ;  /* 0x0000000000037941 */ /* 0x000fea0003800200 */
.L_x_33:
[----:B------:R-:W-:Y:S05]  /*17e0*/  BRA `(.L_x_37) ;  /* 0x0000000000207947 */ /* 0x000fea0003800000 */
.L_x_32:
[----:B------:R-:W-:-:S04]  /*17f0*/  LOP3.LUT R24, R24, 0x80000000, R25, 0x48, !PT ;  /* 0x8000000018187812 */ /* 0x000fc800078e4819 */
[----:B------:R-:W-:Y:S01]  /*1800*/  LOP3.LUT R0, R24, 0x7f800000, RZ, 0xfc, !PT ;  /* 0x7f80000018007812 */ /* 0x000fe200078efcff */
[----:B------:R-:W-:Y:S06]  /*1810*/  BRA `(.L_x_37) ;  /* 0x0000000000147947 */ /* 0x000fec0003800000 */
.L_x_31:
[----:B------:R-:W-:Y:S01]  /*1820*/  LOP3.LUT R0, R24, 0x80000000, R25, 0x48, !PT ;  /* 0x8000000018007812 */ /* 0x000fe200078e4819 */
[----:B------:R-:W-:Y:S06]  /*1830*/  BRA `(.L_x_37) ;  /* 0x00000000000c7947 */ /* 0x000fec0003800000 */
.L_x_30:
[----:B------:R-:W0:Y:S01]  /*1840*/  MUFU.RSQ R0, -QNAN ;  /* 0xffc0000000007908 */ /* 0x000e220000001400 */
[----:B------:R-:W-:Y:S05]  /*1850*/  BRA `(.L_x_37) ;  /* 0x0000000000047947 */ /* 0x000fea0003800000 */
.L_x_29:
[----:B------:R-:W-:-:S07]  /*1860*/  FADD.FTZ R0, R3, R6 ;  /* 0x0000000603007221 */ /* 0x000fce0000010000 */
.L_x_37:
[----:B------:R-:W-:Y:S05]  /*1870*/  BSYNC.RECONVERGENT B2 ;  /* 0x0000000000027941 */ /* 0x000fea0003800200 */
.L_x_27:
[----:B------:R-:W-:Y:S02]  /*1880*/  HFMA2 R9, -RZ, RZ, 0, 0 ;  /* 0x00000000ff097431 */ /* 0x000fe400000001ff */
[----:B------:R-:W-:-:S04]  /*1890*/  IMAD.MOV.U32 R8, RZ, RZ, R2 ;  /* 0x000000ffff087224 */ /* 0x000fc800078e0002 */
[----:B0-----:R-:W-:Y:S05]  /*18a0*/  RET.REL.NODEC R8 `(_Z6kernelPKfPfS1_iii) ;  /* 0xffffffe408d47950 */ /* 0x001fea0003c3ffff */
.L_x_38:
[----:B------:R-:W-:-:S00]  /*18b0*/  BRA `(.L_x_38) ;  /* 0xfffffffc00fc7947 */ /* 0x000fc0000383ffff */
[----:B------:R-:W-:-:S00]  /*18c0*/  NOP ;  /* 0x0000000000007918 */ /* 0x000fc00000000000 */
        /* <DEDUP_REMOVED lines=11> */
.L_x_39:


//--------------------- .nv.shared.reserved.0     --------------------------
	.section	.nv.shared.reserved.0,"aw",@nobits
	.weak		__nv_reservedSMEM_offset_0_alias
	.size		__nv_reservedSMEM_offset_0_alias, 0, 64
	.other		__nv_reservedSMEM_offset_0_alias,@"STO_CUDA_RESERVED_SHARED STV_DEFAULT"
__nv_reservedSMEM_offset_0_alias:
	.zero		0
	.zero		64


//--------------------- .nv.constant0._Z6kernelPKfPfS1_iii --------------------------
	.section	.nv.constant0._Z6kernelPKfPfS1_iii,"a",@progbits
	.sectionflags	@""
	.align	4
.nv.constant0._Z6kernelPKfPfS1_iii:
	.zero		932


//--------------------- SYMBOLS --------------------------

	.type		.nv.reservedSmem.offset0,@object
	.size		.nv.reservedSmem.offset0,0x4
